//
// Generated by NVIDIA NVVM Compiler
//
// Compiler Build ID: CL-36424714
// Cuda compilation tools, release 13.0, V13.0.88
// Based on NVVM 20.0.0
//

.version 9.0
.target sm_100
.address_size 64

	// .globl	_Z12testFunctionf
.extern .func  (.param .b32 func_retval0) vprintf
(
	.param .b64 vprintf_param_0,
	.param .b64 vprintf_param_1
)
;
.global .align 1 .b8 $str[26] = {110, 117, 109, 98, 101, 114, 73, 110, 67, 117, 98, 101, 32, 32, 32, 32, 32, 61, 32, 37, 46, 50, 102, 59, 10};
.global .align 1 .b8 $str$1[26] = {110, 117, 109, 98, 101, 114, 73, 110, 71, 108, 111, 98, 97, 108, 32, 49, 32, 61, 32, 37, 46, 50, 102, 59, 10};
.global .align 1 .b8 $str$2[26] = {110, 117, 109, 98, 101, 114, 73, 110, 71, 108, 111, 98, 97, 108, 32, 50, 32, 61, 32, 37, 46, 50, 102, 59, 10};
.global .align 1 .b8 $str$3[26] = {110, 117, 109, 98, 101, 114, 73, 110, 71, 108, 111, 98, 97, 108, 32, 51, 32, 61, 32, 37, 46, 50, 102, 59, 10};

.visible .entry _Z12testFunctionf(
	.param .f32 _Z12testFunctionf_param_0
)
{
	.local .align 8 .b8 	__local_depot0[16];
	.reg .b64 	%SP;
	.reg .b64 	%SPL;
	.reg .pred 	%p<2>;
	.reg .b32 	%r<12>;
	.reg .b32 	%f<7>;
	.reg .b64 	%rd<13>;
	.reg .b64 	%fd<4>;

	mov.u64 	%SPL, __local_depot0;
	cvta.local.u64 	%SP, %SPL;
	ld.param.f32 	%f1, [_Z12testFunctionf_param_0];
	mov.u32 	%r1, %tid.x;
	setp.ne.s32 	%p1, %r1, 0;
	@%p1 bra 	$L__BB0_2;
	add.u64 	%rd1, %SP, 8;
	add.u64 	%rd2, %SPL, 8;
	add.u64 	%rd3, %SP, 0;
	add.u64 	%rd4, %SPL, 0;
	cvt.f64.f32 	%fd1, %f1;
	st.local.f64 	[%rd2], %fd1;
	mov.u64 	%rd5, $str$1;
	cvta.global.u64 	%rd6, %rd5;
	{ // callseq 0, 0
	.param .b64 param0;
	st.param.b64 	[param0], %rd6;
	.param .b64 param1;
	st.param.b64 	[param1], %rd1;
	.param .b32 retval0;
	call.uni (retval0), 
	vprintf, 
	(
	param0, 
	param1
	);
	ld.param.b32 	%r2, [retval0];
	} // callseq 0
	mul.f32 	%f2, %f1, %f1;
	cvt.rzi.s32.f32 	%r4, %f2;
	cvt.rn.f32.s32 	%f3, %r4;
	cvt.f64.f32 	%fd2, %f3;
	st.local.f64 	[%rd2], %fd2;
	mov.u64 	%rd7, $str$2;
	cvta.global.u64 	%rd8, %rd7;
	{ // callseq 1, 0
	.param .b64 param0;
	st.param.b64 	[param0], %rd8;
	.param .b64 param1;
	st.param.b64 	[param1], %rd1;
	.param .b32 retval0;
	call.uni (retval0), 
	vprintf, 
	(
	param0, 
	param1
	);
	ld.param.b32 	%r5, [retval0];
	} // callseq 1
	mul.f32 	%f4, %f3, %f3;
	cvt.rzi.s32.f32 	%r7, %f4;
	cvt.rn.f32.s32 	%f5, %r7;
	mul.f32 	%f6, %f3, %f5;
	cvt.f64.f32 	%fd3, %f6;
	st.local.f64 	[%rd4], %fd3;
	mov.u64 	%rd9, $str;
	cvta.global.u64 	%rd10, %rd9;
	{ // callseq 2, 0
	.param .b64 param0;
	st.param.b64 	[param0], %rd10;
	.param .b64 param1;
	st.param.b64 	[param1], %rd3;
	.param .b32 retval0;
	call.uni (retval0), 
	vprintf, 
	(
	param0, 
	param1
	);
	ld.param.b32 	%r8, [retval0];
	} // callseq 2
	st.local.f64 	[%rd2], %fd2;
	mov.u64 	%rd11, $str$3;
	cvta.global.u64 	%rd12, %rd11;
	{ // callseq 3, 0
	.param .b64 param0;
	st.param.b64 	[param0], %rd12;
	.param .b64 param1;
	st.param.b64 	[param1], %rd1;
	.param .b32 retval0;
	call.uni (retval0), 
	vprintf, 
	(
	param0, 
	param1
	);
	ld.param.b32 	%r10, [retval0];
	} // callseq 3
$L__BB0_2:
	ret;

}


// ===== COMPILED SASS (sm_100) =====

	.target	sm_100

	.elftype	@"ET_EXEC"


//--------------------- .note.nv.tkinfo           --------------------------
	.section	.note.nv.tkinfo,"",@"SHT_NOTE"
	.sectionflags	@"SHF_NOTE_NV_TKINFO"
	.tkinfo
        /*0018*/ 	.word	0x00000002
        /*0030*/ 	.string	""
        /*0030*/ 	.string	"ptxas"
        /*0030*/ 	.string	"Cuda compilation tools, release 13.0, V13.0.88"
        /*0030*/ 	.string	"Build cuda_13.0.r13.0/compiler.36424714_0"
        /*0030*/ 	.string	"-arch sm_100 -m 64 "



//--------------------- .note.nv.cuinfo           --------------------------
	.section	.note.nv.cuinfo,"",@"SHT_NOTE"
	.sectionflags	@"SHF_NOTE_NV_CUINFO"
        /*0018*/ 	.short	0x0002
        /*001a*/ 	.short	0x0064
        /*001c*/ 	.short	0x0082
	.zero		2


//--------------------- .nv.info                  --------------------------
	.section	.nv.info,"",@"SHT_CUDA_INFO"
	.align	4


	//----- nvinfo : EIATTR_REGCOUNT
	.align		4
        /*0000*/ 	.byte	0x04, 0x2f
        /*0002*/ 	.short	(.L_5 - .L_4)
	.align		4
.L_4:
        /*0004*/ 	.word	index@(_Z12testFunctionf)
        /*0008*/ 	.word	0x0000001c


	//----- nvinfo : EIATTR_FRAME_SIZE
	.align		4
.L_5:
        /*000c*/ 	.byte	0x04, 0x11
        /*000e*/ 	.short	(.L_7 - .L_6)
	.align		4
.L_6:
        /*0010*/ 	.word	index@(_Z12testFunctionf)
        /*0014*/ 	.word	0x00000010


	//----- nvinfo : EIATTR_MIN_STACK_SIZE
	.align		4
.L_7:
        /*0018*/ 	.byte	0x04, 0x12
        /*001a*/ 	.short	(.L_9 - .L_8)
	.align		4
.L_8:
        /*001c*/ 	.word	index@(_Z12testFunctionf)
        /*0020*/ 	.word	0x00000010
.L_9:


//--------------------- .nv.compat                --------------------------
	.section	.nv.compat,"",@"SHT_CUDA_COMPAT_INFO"
	.align	4
        /*0000*/ 	.byte	0x02, 0x09, 0x00, 0x00, 0x02, 0x02, 0x01, 0x00, 0x02, 0x05, 0x05, 0x00, 0x03, 0x07, 0x01, 0x01
        /*0010*/ 	.byte	0x02, 0x03, 0x00, 0x00, 0x02, 0x06, 0x01, 0x00, 0x04, 0x0b, 0x08, 0x00, 0x09, 0x00, 0x00, 0x00
        /*0020*/ 	.byte	0x00, 0x00, 0x00, 0x00


//--------------------- .nv.info._Z12testFunctionf --------------------------
	.section	.nv.info._Z12testFunctionf,"",@"SHT_CUDA_INFO"
	.sectionflags	@""
	.align	4


	//----- nvinfo : EIATTR_CUDA_API_VERSION
	.align		4
        /*0000*/ 	.byte	0x04, 0x37
        /*0002*/ 	.short	(.L_11 - .L_10)
.L_10:
        /*0004*/ 	.word	0x00000082


	//----- nvinfo : EIATTR_KPARAM_INFO
	.align		4
.L_11:
        /*0008*/ 	.byte	0x04, 0x17
        /*000a*/ 	.short	(.L_13 - .L_12)
.L_12:
        /*000c*/ 	.word	0x00000000
        /*0010*/ 	.short	0x0000
        /*0012*/ 	.short	0x0000
        /*0014*/ 	.byte	0x00, 0xf0, 0x11, 0x00


	//----- nvinfo : EIATTR_SPARSE_MMA_MASK
	.align		4
.L_13:
        /*0018*/ 	.byte	0x03, 0x50
        /*001a*/ 	.short	0x0000


	//----- nvinfo : EIATTR_MAXREG_COUNT
	.align		4
        /*001c*/ 	.byte	0x03, 0x1b
        /*001e*/ 	.short	0x00ff


	//----- nvinfo : EIATTR_EXTERNS
	.align		4
        /*0020*/ 	.byte	0x04, 0x0f
        /*0022*/ 	.short	(.L_15 - .L_14)


	//   ....[0]....
	.align		4
.L_14:
        /*0024*/ 	.word	index@(vprintf)


	//----- nvinfo : EIATTR_MERCURY_ISA_VERSION
	.align		4
.L_15:
        /*0028*/ 	.byte	0x03, 0x5f
        /*002a*/ 	.short	0x0101


	//----- nvinfo : EIATTR_VRC_CTA_INIT_COUNT
	.align		4
        /*002c*/ 	.byte	0x02, 0x4a
	.zero		1
	.zero		1


	//----- nvinfo : EIATTR_SYSCALL_OFFSETS
	.align		4
        /*0030*/ 	.byte	0x04, 0x46
        /*0032*/ 	.short	(.L_17 - .L_16)


	//   ....[0]....
.L_16:
        /*0034*/ 	.word	0x00000160


	//   ....[1]....
        /*0038*/ 	.word	0x00000240


	//   ....[2]....
        /*003c*/ 	.word	0x00000320


	//   ....[3]....
        /*0040*/ 	.word	0x000003b0


	//----- nvinfo : EIATTR_EXIT_INSTR_OFFSETS
	.align		4
.L_17:
        /*0044*/ 	.byte	0x04, 0x1c
        /*0046*/ 	.short	(.L_19 - .L_18)


	//   ....[0]....
.L_18:
        /*0048*/ 	.word	0x00000080


	//   ....[1]....
        /*004c*/ 	.word	0x000003c0


	//----- nvinfo : EIATTR_CRS_STACK_SIZE
	.align		4
.L_19:
        /*0050*/ 	.byte	0x04, 0x1e
        /*0052*/ 	.short	(.L_21 - .L_20)
.L_20:
        /*0054*/ 	.word	0x00000000


	//----- nvinfo : EIATTR_CBANK_PARAM_SIZE
	.align		4
.L_21:
        /*0058*/ 	.byte	0x03, 0x19
        /*005a*/ 	.short	0x0004


	//----- nvinfo : EIATTR_PARAM_CBANK
	.align		4
        /*005c*/ 	.byte	0x04, 0x0a
        /*005e*/ 	.short	(.L_23 - .L_22)
	.align		4
.L_22:
        /*0060*/ 	.word	index@(.nv.constant0._Z12testFunctionf)
        /*0064*/ 	.short	0x0380
        /*0066*/ 	.short	0x0004


	//----- nvinfo : EIATTR_SW_WAR
	.align		4
.L_23:
        /*0068*/ 	.byte	0x04, 0x36
        /*006a*/ 	.short	(.L_25 - .L_24)
.L_24:
        /*006c*/ 	.word	0x00000008
.L_25:


//--------------------- .nv.callgraph             --------------------------
	.section	.nv.callgraph,"",@"SHT_CUDA_CALLGRAPH"
	.align	4
	.sectionentsize	8
	.align		4
        /*0000*/ 	.word	0x00000000
	.align		4
        /*0004*/ 	.word	0xffffffff
	.align		4
        /*0008*/ 	.word	index@(_Z12testFunctionf)
	.align		4
        /*000c*/ 	.word	index@(vprintf)
	.align		4
        /*0010*/ 	.word	0x00000000
	.align		4
        /*0014*/ 	.word	0xfffffffe
	.align		4
        /*0018*/ 	.word	0x00000000
	.align		4
        /*001c*/ 	.word	0xfffffffd
	.align		4
        /*0020*/ 	.word	0x00000000
	.align		4
        /*0024*/ 	.word	0xfffffffc


//--------------------- .nv.constant4             --------------------------
	.section	.nv.constant4,"a",@progbits
	.align	8
	.align		8
.nv.constant4:
        /*0000*/ 	.dword	vprintf
	.align		8
        /*0008*/ 	.dword	$str
	.align		8
        /*0010*/ 	.dword	$str$1
	.align		8
        /*0018*/ 	.dword	$str$2
	.align		8
        /*0020*/ 	.dword	$str$3


//--------------------- .text._Z12testFunctionf   --------------------------
	.section	.text._Z12testFunctionf,"ax",@progbits
	.align	128
        .global         _Z12testFunctionf
        .type           _Z12testFunctionf,@function
        .size           _Z12testFunctionf,(.L_x_5 - _Z12testFunctionf)
        .other          _Z12testFunctionf,@"STO_CUDA_ENTRY STV_DEFAULT"
_Z12testFunctionf:
.text._Z12testFunctionf:
[----:B------:R-:W0:Y:S01]  /*0000*/  LDC R1, c[0x0][0x37c] ;  /* 0x0000df00ff017b82 */ /* 0x000e220000000800 */
[----:B------:R-:W1:Y:S01]  /*0010*/  S2R R0, SR_TID.X ;  /* 0x0000000000007919 */ /* 0x000e620000002100 */
[----:B------:R-:W2:Y:S01]  /*0020*/  LDCU UR4, c[0x0][0x2f8] ;  /* 0x00005f00ff0477ac */ /* 0x000ea20008000800 */
[----:B0-----:R-:W-:Y:S01]  /*0030*/  VIADD R1, R1, 0xfffffff0 ;  /* 0xfffffff001017836 */ /* 0x001fe20000000000 */
[----:B------:R-:W0:Y:S04]  /*0040*/  LDCU UR5, c[0x0][0x2fc] ;  /* 0x00005f80ff0577ac */ /* 0x000e280008000800 */
[----:B--2---:R-:W-:-:S05]  /*0050*/  IADD3 R23, P1, PT, R1, UR4, RZ ;  /* 0x0000000401177c10 */ /* 0x004fca000ff3e0ff */
[----:B0-----:R-:W-:Y:S01]  /*0060*/  IMAD.X R22, RZ, RZ, UR5, P1 ;  /* 0x00000005ff167e24 */ /* 0x001fe200088e06ff */
[----:B-1----:R-:W-:-:S13]  /*0070*/  ISETP.NE.AND P0, PT, R0, RZ, PT ;  /* 0x000000ff0000720c */ /* 0x002fda0003f05270 */
[----:B------:R-:W-:Y:S05]  /*0080*/  @P0 EXIT ;  /* 0x000000000000094d */ /* 0x000fea0003800000 */
[----:B------:R-:W0:Y:S01]  /*0090*/  LDCU UR4, c[0x0][0x380] ;  /* 0x00007000ff0477ac */ /* 0x000e220008000800 */
[----:B------:R-:W-:Y:S02]  /*00a0*/  MOV R19, 0x0 ;  /* 0x0000000000137802 */ /* 0x000fe40000000f00 */
[----:B------:R-:W-:Y:S02]  /*00b0*/  IADD3 R18, P0, PT, R23, 0x8, RZ ;  /* 0x0000000817127810 */ /* 0x000fe40007f1e0ff */
[----:B------:R1:W2:Y:S02]  /*00c0*/  LDC.64 R10, c[0x4][R19] ;  /* 0x01000000130a7b82 */ /* 0x0002a40000000a00 */
[----:B------:R-:W-:Y:S02]  /*00d0*/  IADD3.X R2, PT, PT, RZ, R22, RZ, P0, !PT ;  /* 0x00000016ff027210 */ /* 0x000fe400007fe4ff */
[----:B------:R-:W-:-:S03]  /*00e0*/  MOV R6, R18 ;  /* 0x0000001200067202 */ /* 0x000fc60000000f00 */
[----:B------:R-:W-:Y:S01]  /*00f0*/  IMAD.MOV.U32 R7, RZ, RZ, R2 ;  /* 0x000000ffff077224 */ /* 0x000fe200078e0002 */
[----:B0-----:R-:W0:Y:S01]  /*0100*/  F2F.F64.F32 R8, UR4 ;  /* 0x0000000400087d10 */ /* 0x001e220008201800 */
[----:B------:R-:W3:Y:S01]  /*0110*/  LDCU.64 UR4, c[0x4][0x10] ;  /* 0x01000200ff0477ac */ /* 0x000ee20008000a00 */
[----:B0-----:R1:W-:Y:S01]  /*0120*/  STL.64 [R1+0x8], R8 ;  /* 0x0000080801007387 */ /* 0x0013e20000100a00 */
[----:B---3--:R-:W-:Y:S02]  /*0130*/  IMAD.U32 R4, RZ, RZ, UR4 ;  /* 0x00000004ff047e24 */ /* 0x008fe4000f8e00ff */
[----:B------:R-:W-:-:S07]  /*0140*/  IMAD.U32 R5, RZ, RZ, UR5 ;  /* 0x00000005ff057e24 */ /* 0x000fce000f8e00ff */
[----:B------:R-:W-:-:S07]  /*0150*/  LEPC R20, `(.L_x_0) ;  /* 0x000000001014794e */ /* 0x000fce0000000000 */
[----:B-12---:R-:W-:Y:S05]  /*0160*/  CALL.ABS.NOINC R10 ;  /* 0x000000000a007343 */ /* 0x006fea0003c00000 */
.L_x_0:
[----:B------:R-:W0:Y:S01]  /*0170*/  LDC R0, c[0x0][0x380] ;  /* 0x0000e000ff007b82 */ /* 0x000e220000000800 */
[----:B------:R-:W1:Y:S01]  /*0180*/  LDCU.64 UR4, c[0x4][0x18] ;  /* 0x01000300ff0477ac */ /* 0x000e620008000a00 */
[----:B------:R-:W-:Y:S02]  /*0190*/  IMAD.MOV.U32 R6, RZ, RZ, R18 ;  /* 0x000000ffff067224 */ /* 0x000fe400078e0012 */
[----:B------:R-:W-:-:S04]  /*01a0*/  IMAD.MOV.U32 R7, RZ, RZ, R2 ;  /* 0x000000ffff077224 */ /* 0x000fc800078e0002 */
[----:B------:R2:W3:Y:S01]  /*01b0*/  LDC.64 R8, c[0x4][R19] ;  /* 0x0100000013087b82 */ /* 0x0004e20000000a00 */
[----:B-1----:R-:W-:Y:S01]  /*01c0*/  IMAD.U32 R4, RZ, RZ, UR4 ;  /* 0x00000004ff047e24 */ /* 0x002fe2000f8e00ff */
[----:B------:R-:W-:Y:S01]  /*01d0*/  MOV R5, UR5 ;  /* 0x0000000500057c02 */ /* 0x000fe20008000f00 */
[----:B0-----:R-:W-:-:S06]  /*01e0*/  FMUL R0, R0, R0 ;  /* 0x0000000000007220 */ /* 0x001fcc0000400000 */
[----:B------:R-:W0:Y:S02]  /*01f0*/  F2I.TRUNC.NTZ R0, R0 ;  /* 0x0000000000007305 */ /* 0x000e24000020f100 */
[----:B0-----:R-:W-:-:S06]  /*0200*/  I2FP.F32.S32 R24, R0 ;  /* 0x0000000000187245 */ /* 0x001fcc0000201400 */
[----:B------:R-:W0:Y:S02]  /*0210*/  F2F.F64.F32 R16, R24 ;  /* 0x0000001800107310 */ /* 0x000e240000201800 */
[----:B0--3--:R2:W-:Y:S02]  /*0220*/  STL.64 [R1+0x8], R16 ;  /* 0x0000081001007387 */ /* 0x0095e40000100a00 */
[----:B------:R-:W-:-:S07]  /*0230*/  LEPC R20, `(.L_x_1) ;  /* 0x000000001014794e */ /* 0x000fce0000000000 */
[----:B--2---:R-:W-:Y:S05]  /*0240*/  CALL.ABS.NOINC R8 ;  /* 0x0000000008007343 */ /* 0x004fea0003c00000 */
.L_x_1:
[----:B------:R-:W-:Y:S01]  /*0250*/  FMUL R0, R24, R24 ;  /* 0x0000001818007220 */ /* 0x000fe20000400000 */
[----:B------:R0:W1:Y:S01]  /*0260*/  LDC.64 R8, c[0x4][R19] ;  /* 0x0100000013087b82 */ /* 0x0000620000000a00 */
[----:B------:R-:W2:Y:S01]  /*0270*/  LDCU.64 UR4, c[0x4][0x8] ;  /* 0x01000100ff0477ac */ /* 0x000ea20008000a00 */
[----:B------:R-:W-:Y:S01]  /*0280*/  IMAD.MOV.U32 R6, RZ, RZ, R23 ;  /* 0x000000ffff067224 */ /* 0x000fe200078e0017 */
[----:B------:R-:W-:Y:S02]  /*0290*/  MOV R7, R22 ;  /* 0x0000001600077202 */ /* 0x000fe40000000f00 */
[----:B------:R-:W3:Y:S01]  /*02a0*/  F2I.TRUNC.NTZ R0, R0 ;  /* 0x0000000000007305 */ /* 0x000ee2000020f100 */
[----:B--2---:R-:W-:Y:S01]  /*02b0*/  MOV R4, UR4 ;  /* 0x0000000400047c02 */ /* 0x004fe20008000f00 */
[----:B------:R-:W-:Y:S01]  /*02c0*/  IMAD.U32 R5, RZ, RZ, UR5 ;  /* 0x00000005ff057e24 */ /* 0x000fe2000f8e00ff */
[----:B---3--:R-:W-:-:S05]  /*02d0*/  I2FP.F32.S32 R3, R0 ;  /* 0x0000000000037245 */ /* 0x008fca0000201400 */
[----:B------:R-:W-:-:S06]  /*02e0*/  FMUL R24, R24, R3 ;  /* 0x0000000318187220 */ /* 0x000fcc0000400000 */
[----:B------:R-:W2:Y:S02]  /*02f0*/  F2F.F64.F32 R24, R24 ;  /* 0x0000001800187310 */ /* 0x000ea40000201800 */
[----:B--2---:R0:W-:Y:S02]  /*0300*/  STL.64 [R1], R24 ;  /* 0x0000001801007387 */ /* 0x0041e40000100a00 */
[----:B------:R-:W-:-:S07]  /*0310*/  LEPC R20, `(.L_x_2) ;  /* 0x000000001014794e */ /* 0x000fce0000000000 */
[----:B01----:R-:W-:Y:S05]  /*0320*/  CALL.ABS.NOINC R8 ;  /* 0x0000000008007343 */ /* 0x003fea0003c00000 */
.L_x_2:
[----:B------:R0:W-:Y:S01]  /*0330*/  STL.64 [R1+0x8], R16 ;  /* 0x0000081001007387 */ /* 0x0001e20000100a00 */
[----:B------:R0:W1:Y:S01]  /*0340*/  LDC.64 R8, c[0x4][R19] ;  /* 0x0100000013087b82 */ /* 0x0000620000000a00 */
[----:B------:R-:W2:Y:S01]  /*0350*/  LDCU.64 UR4, c[0x4][0x20] ;  /* 0x01000400ff0477ac */ /* 0x000ea20008000a00 */
[----:B------:R-:W-:Y:S01]  /*0360*/  IMAD.MOV.U32 R6, RZ, RZ, R18 ;  /* 0x000000ffff067224 */ /* 0x000fe200078e0012 */
[----:B------:R-:W-:Y:S01]  /*0370*/  MOV R7, R2 ;  /* 0x0000000200077202 */ /* 0x000fe20000000f00 */
[----:B--2---:R-:W-:Y:S01]  /*0380*/  IMAD.U32 R4, RZ, RZ, UR4 ;  /* 0x00000004ff047e24 */ /* 0x004fe2000f8e00ff */
[----:B0-----:R-:W-:-:S07]  /*0390*/  MOV R5, UR5 ;  /* 0x0000000500057c02 */ /* 0x001fce0008000f00 */
[----:B------:R-:W-:-:S07]  /*03a0*/  LEPC R20, `(.L_x_3) ;  /* 0x000000001014794e */ /* 0x000fce0000000000 */
[----:B-1----:R-:W-:Y:S05]  /*03b0*/  CALL.ABS.NOINC R8 ;  /* 0x0000000008007343 */ /* 0x002fea0003c00000 */
.L_x_3:
[----:B------:R-:W-:Y:S05]  /*03c0*/  EXIT ;  /* 0x000000000000794d */ /* 0x000fea0003800000 */
.L_x_4:
[----:B------:R-:W-:-:S00]  /*03d0*/  BRA `(.L_x_4) ;  /* 0xfffffffc00fc7947 */ /* 0x000fc0000383ffff */
[----:B------:R-:W-:-:S00]  /*03e0*/  NOP ;  /* 0x0000000000007918 */ /* 0x000fc00000000000 */
        /* <DEDUP_REMOVED lines=9> */
.L_x_5:


//--------------------- .nv.global.init           --------------------------
	.section	.nv.global.init,"aw",@progbits
.nv.global.init:
	.type		$str$2,@object
	.size		$str$2,($str - $str$2)
$str$2:
        /*0000*/ 	.byte	0x6e, 0x75, 0x6d, 0x62, 0x65, 0x72, 0x49, 0x6e, 0x47, 0x6c, 0x6f, 0x62, 0x61, 0x6c, 0x20, 0x32
        /*0010*/ 	.byte	0x20, 0x3d, 0x20, 0x25, 0x2e, 0x32, 0x66, 0x3b, 0x0a, 0x00
	.type		$str,@object
	.size		$str,($str$3 - $str)
$str:
        /*001a*/ 	.byte	0x6e, 0x75, 0x6d, 0x62, 0x65, 0x72, 0x49, 0x6e, 0x43, 0x75, 0x62, 0x65, 0x20, 0x20, 0x20, 0x20
        /*002a*/ 	.byte	0x20, 0x3d, 0x20, 0x25, 0x2e, 0x32, 0x66, 0x3b, 0x0a, 0x00
	.type		$str$3,@object
	.size		$str$3,($str$1 - $str$3)
$str$3:
        /*0034*/ 	.byte	0x6e, 0x75, 0x6d, 0x62, 0x65, 0x72, 0x49, 0x6e, 0x47, 0x6c, 0x6f, 0x62, 0x61, 0x6c, 0x20, 0x33
        /*0044*/ 	.byte	0x20, 0x3d, 0x20, 0x25, 0x2e, 0x32, 0x66, 0x3b, 0x0a, 0x00
	.type		$str$1,@object
	.size		$str$1,(.L_1 - $str$1)
$str$1:
        /*004e*/ 	.byte	0x6e, 0x75, 0x6d, 0x62, 0x65, 0x72, 0x49, 0x6e, 0x47, 0x6c, 0x6f, 0x62, 0x61, 0x6c, 0x20, 0x31
        /*005e*/ 	.byte	0x20, 0x3d, 0x20, 0x25, 0x2e, 0x32, 0x66, 0x3b, 0x0a, 0x00
.L_1:


//--------------------- .nv.shared.reserved.0     --------------------------
	.section	.nv.shared.reserved.0,"aw",@nobits
	.weak		__nv_reservedSMEM_offset_0_alias
	.size		__nv_reservedSMEM_offset_0_alias, 0, 64
	.other		__nv_reservedSMEM_offset_0_alias,@"STO_CUDA_RESERVED_SHARED STV_DEFAULT"
__nv_reservedSMEM_offset_0_alias:
	.zero		0
	.zero		64


//--------------------- .nv.constant0._Z12testFunctionf --------------------------
	.section	.nv.constant0._Z12testFunctionf,"a",@progbits
	.sectionflags	@""
	.align	4
.nv.constant0._Z12testFunctionf:
	.zero		900


//--------------------- SYMBOLS --------------------------

	.type		.nv.reservedSmem.offset0,@object
	.size		.nv.reservedSmem.offset0,0x4
	.type		vprintf,@function
